//
// Generated by NVIDIA NVVM Compiler
//
// Compiler Build ID: CL-36424714
// Cuda compilation tools, release 13.0, V13.0.88
// Based on NVVM 20.0.0
//

.version 9.0
.target sm_100
.address_size 64

	// .globl	_Z9MulMatrizPfS_ii

.visible .entry _Z9MulMatrizPfS_ii(
	.param .u64 .ptr .align 1 _Z9MulMatrizPfS_ii_param_0,
	.param .u64 .ptr .align 1 _Z9MulMatrizPfS_ii_param_1,
	.param .u32 _Z9MulMatrizPfS_ii_param_2,
	.param .u32 _Z9MulMatrizPfS_ii_param_3
)
{
	.reg .pred 	%p<4>;
	.reg .b32 	%r<12>;
	.reg .b32 	%f<3>;
	.reg .b64 	%rd<8>;

	ld.param.u64 	%rd1, [_Z9MulMatrizPfS_ii_param_0];
	ld.param.u64 	%rd2, [_Z9MulMatrizPfS_ii_param_1];
	ld.param.u32 	%r4, [_Z9MulMatrizPfS_ii_param_2];
	ld.param.u32 	%r3, [_Z9MulMatrizPfS_ii_param_3];
	mov.u32 	%r5, %ctaid.y;
	mov.u32 	%r6, %ntid.y;
	mov.u32 	%r7, %tid.y;
	mad.lo.s32 	%r1, %r5, %r6, %r7;
	mov.u32 	%r8, %ctaid.x;
	mov.u32 	%r9, %ntid.x;
	mov.u32 	%r10, %tid.x;
	mad.lo.s32 	%r2, %r8, %r9, %r10;
	setp.ge.s32 	%p1, %r1, %r4;
	setp.ge.s32 	%p2, %r2, %r3;
	or.pred  	%p3, %p1, %p2;
	@%p3 bra 	$L__BB0_2;
	cvta.to.global.u64 	%rd3, %rd1;
	cvta.to.global.u64 	%rd4, %rd2;
	mad.lo.s32 	%r11, %r3, %r1, %r2;
	mul.wide.s32 	%rd5, %r11, 4;
	add.s64 	%rd6, %rd3, %rd5;
	ld.global.f32 	%f1, [%rd6];
	add.f32 	%f2, %f1, %f1;
	add.s64 	%rd7, %rd4, %rd5;
	st.global.f32 	[%rd7], %f2;
$L__BB0_2:
	ret;

}


// ===== COMPILED SASS (sm_100) =====

	.target	sm_100

	.elftype	@"ET_EXEC"


//--------------------- .note.nv.tkinfo           --------------------------
	.section	.note.nv.tkinfo,"",@"SHT_NOTE"
	.sectionflags	@"SHF_NOTE_NV_TKINFO"
	.tkinfo
        /*0018*/ 	.word	0x00000002
        /*0030*/ 	.string	""
        /*0030*/ 	.string	"ptxas"
        /*0030*/ 	.string	"Cuda compilation tools, release 13.0, V13.0.88"
        /*0030*/ 	.string	"Build cuda_13.0.r13.0/compiler.36424714_0"
        /*0030*/ 	.string	"-arch sm_100 -m 64 "



//--------------------- .note.nv.cuinfo           --------------------------
	.section	.note.nv.cuinfo,"",@"SHT_NOTE"
	.sectionflags	@"SHF_NOTE_NV_CUINFO"
        /*0018*/ 	.short	0x0002
        /*001a*/ 	.short	0x0064
        /*001c*/ 	.short	0x0082
	.zero		2


//--------------------- .nv.info                  --------------------------
	.section	.nv.info,"",@"SHT_CUDA_INFO"
	.align	4


	//----- nvinfo : EIATTR_REGCOUNT
	.align		4
        /*0000*/ 	.byte	0x04, 0x2f
        /*0002*/ 	.short	(.L_1 - .L_0)
	.align		4
.L_0:
        /*0004*/ 	.word	index@(_Z9MulMatrizPfS_ii)
        /*0008*/ 	.word	0x0000000a


	//----- nvinfo : EIATTR_FRAME_SIZE
	.align		4
.L_1:
        /*000c*/ 	.byte	0x04, 0x11
        /*000e*/ 	.short	(.L_3 - .L_2)
	.align		4
.L_2:
        /*0010*/ 	.word	index@(_Z9MulMatrizPfS_ii)
        /*0014*/ 	.word	0x00000000


	//----- nvinfo : EIATTR_MIN_STACK_SIZE
	.align		4
.L_3:
        /*0018*/ 	.byte	0x04, 0x12
        /*001a*/ 	.short	(.L_5 - .L_4)
	.align		4
.L_4:
        /*001c*/ 	.word	index@(_Z9MulMatrizPfS_ii)
        /*0020*/ 	.word	0x00000000
.L_5:


//--------------------- .nv.compat                --------------------------
	.section	.nv.compat,"",@"SHT_CUDA_COMPAT_INFO"
	.align	4
        /*0000*/ 	.byte	0x02, 0x09, 0x00, 0x00, 0x02, 0x02, 0x01, 0x00, 0x02, 0x05, 0x05, 0x00, 0x03, 0x07, 0x01, 0x01
        /*0010*/ 	.byte	0x02, 0x03, 0x00, 0x00, 0x02, 0x06, 0x01, 0x00, 0x04, 0x0b, 0x08, 0x00, 0x09, 0x00, 0x00, 0x00
        /*0020*/ 	.byte	0x00, 0x00, 0x00, 0x00


//--------------------- .nv.info._Z9MulMatrizPfS_ii --------------------------
	.section	.nv.info._Z9MulMatrizPfS_ii,"",@"SHT_CUDA_INFO"
	.sectionflags	@""
	.align	4


	//----- nvinfo : EIATTR_CUDA_API_VERSION
	.align		4
        /*0000*/ 	.byte	0x04, 0x37
        /*0002*/ 	.short	(.L_7 - .L_6)
.L_6:
        /*0004*/ 	.word	0x00000082


	//----- nvinfo : EIATTR_KPARAM_INFO
	.align		4
.L_7:
        /*0008*/ 	.byte	0x04, 0x17
        /*000a*/ 	.short	(.L_9 - .L_8)
.L_8:
        /*000c*/ 	.word	0x00000000
        /*0010*/ 	.short	0x0003
        /*0012*/ 	.short	0x0014
        /*0014*/ 	.byte	0x00, 0xf0, 0x11, 0x00


	//----- nvinfo : EIATTR_KPARAM_INFO
	.align		4
.L_9:
        /*0018*/ 	.byte	0x04, 0x17
        /*001a*/ 	.short	(.L_11 - .L_10)
.L_10:
        /*001c*/ 	.word	0x00000000
        /*0020*/ 	.short	0x0002
        /*0022*/ 	.short	0x0010
        /*0024*/ 	.byte	0x00, 0xf0, 0x11, 0x00


	//----- nvinfo : EIATTR_KPARAM_INFO
	.align		4
.L_11:
        /*0028*/ 	.byte	0x04, 0x17
        /*002a*/ 	.short	(.L_13 - .L_12)
.L_12:
        /*002c*/ 	.word	0x00000000
        /*0030*/ 	.short	0x0001
        /*0032*/ 	.short	0x0008
        /*0034*/ 	.byte	0x00, 0xf5, 0x21, 0x00


	//----- nvinfo : EIATTR_KPARAM_INFO
	.align		4
.L_13:
        /*0038*/ 	.byte	0x04, 0x17
        /*003a*/ 	.short	(.L_15 - .L_14)
.L_14:
        /*003c*/ 	.word	0x00000000
        /*0040*/ 	.short	0x0000
        /*0042*/ 	.short	0x0000
        /*0044*/ 	.byte	0x00, 0xf5, 0x21, 0x00


	//----- nvinfo : EIATTR_SPARSE_MMA_MASK
	.align		4
.L_15:
        /*0048*/ 	.byte	0x03, 0x50
        /*004a*/ 	.short	0x0000


	//----- nvinfo : EIATTR_MAXREG_COUNT
	.align		4
        /*004c*/ 	.byte	0x03, 0x1b
        /*004e*/ 	.short	0x00ff


	//----- nvinfo : EIATTR_MERCURY_ISA_VERSION
	.align		4
        /*0050*/ 	.byte	0x03, 0x5f
        /*0052*/ 	.short	0x0101


	//----- nvinfo : EIATTR_VRC_CTA_INIT_COUNT
	.align		4
        /*0054*/ 	.byte	0x02, 0x4a
	.zero		1
	.zero		1


	//----- nvinfo : EIATTR_EXIT_INSTR_OFFSETS
	.align		4
        /*0058*/ 	.byte	0x04, 0x1c
        /*005a*/ 	.short	(.L_17 - .L_16)


	//   ....[0]....
.L_16:
        /*005c*/ 	.word	0x000000c0


	//   ....[1]....
        /*0060*/ 	.word	0x00000160


	//----- nvinfo : EIATTR_CBANK_PARAM_SIZE
	.align		4
.L_17:
        /*0064*/ 	.byte	0x03, 0x19
        /*0066*/ 	.short	0x0018


	//----- nvinfo : EIATTR_PARAM_CBANK
	.align		4
        /*0068*/ 	.byte	0x04, 0x0a
        /*006a*/ 	.short	(.L_19 - .L_18)
	.align		4
.L_18:
        /*006c*/ 	.word	index@(.nv.constant0._Z9MulMatrizPfS_ii)
        /*0070*/ 	.short	0x0380
        /*0072*/ 	.short	0x0018


	//----- nvinfo : EIATTR_SW_WAR
	.align		4
.L_19:
        /*0074*/ 	.byte	0x04, 0x36
        /*0076*/ 	.short	(.L_21 - .L_20)
.L_20:
        /*0078*/ 	.word	0x00000008
.L_21:


//--------------------- .nv.callgraph             --------------------------
	.section	.nv.callgraph,"",@"SHT_CUDA_CALLGRAPH"
	.align	4
	.sectionentsize	8
	.align		4
        /*0000*/ 	.word	0x00000000
	.align		4
        /*0004*/ 	.word	0xffffffff
	.align		4
        /*0008*/ 	.word	0x00000000
	.align		4
        /*000c*/ 	.word	0xfffffffe
	.align		4
        /*0010*/ 	.word	0x00000000
	.align		4
        /*0014*/ 	.word	0xfffffffd
	.align		4
        /*0018*/ 	.word	0x00000000
	.align		4
        /*001c*/ 	.word	0xfffffffc


//--------------------- .text._Z9MulMatrizPfS_ii  --------------------------
	.section	.text._Z9MulMatrizPfS_ii,"ax",@progbits
	.align	128
        .global         _Z9MulMatrizPfS_ii
        .type           _Z9MulMatrizPfS_ii,@function
        .size           _Z9MulMatrizPfS_ii,(.L_x_1 - _Z9MulMatrizPfS_ii)
        .other          _Z9MulMatrizPfS_ii,@"STO_CUDA_ENTRY STV_DEFAULT"
_Z9MulMatrizPfS_ii:
.text._Z9MulMatrizPfS_ii:
[----:B------:R-:W-:Y:S01]  /*0000*/  LDC R1, c[0x0][0x37c] ;  /* 0x0000df00ff017b82 */ /* 0x000fe20000000800 */
[----:B------:R-:W0:Y:S07]  /*0010*/  S2R R2, SR_TID.X ;  /* 0x0000000000027919 */ /* 0x000e2e0000002100 */
[----:B------:R-:W1:Y:S01]  /*0020*/  LDC R0, c[0x0][0x364] ;  /* 0x0000d900ff007b82 */ /* 0x000e620000000800 */
[----:B------:R-:W2:Y:S01]  /*0030*/  LDCU.64 UR6, c[0x0][0x390] ;  /* 0x00007200ff0677ac */ /* 0x000ea20008000a00 */
[----:B------:R-:W1:Y:S06]  /*0040*/  S2R R3, SR_TID.Y ;  /* 0x0000000000037919 */ /* 0x000e6c0000002200 */
[----:B------:R-:W0:Y:S08]  /*0050*/  S2UR UR5, SR_CTAID.X ;  /* 0x00000000000579c3 */ /* 0x000e300000002500 */
[----:B------:R-:W0:Y:S08]  /*0060*/  LDC R5, c[0x0][0x360] ;  /* 0x0000d800ff057b82 */ /* 0x000e300000000800 */
[----:B------:R-:W1:Y:S01]  /*0070*/  S2UR UR4, SR_CTAID.Y ;  /* 0x00000000000479c3 */ /* 0x000e620000002600 */
[----:B0-----:R-:W-:-:S05]  /*0080*/  IMAD R5, R5, UR5, R2 ;  /* 0x0000000505057c24 */ /* 0x001fca000f8e0202 */
[----:B--2---:R-:W-:Y:S01]  /*0090*/  ISETP.GE.AND P0, PT, R5, UR7, PT ;  /* 0x0000000705007c0c */ /* 0x004fe2000bf06270 */
[----:B-1----:R-:W-:-:S05]  /*00a0*/  IMAD R0, R0, UR4, R3 ;  /* 0x0000000400007c24 */ /* 0x002fca000f8e0203 */
[----:B------:R-:W-:-:S13]  /*00b0*/  ISETP.GE.OR P0, PT, R0, UR6, P0 ;  /* 0x0000000600007c0c */ /* 0x000fda0008706670 */
[----:B------:R-:W-:Y:S05]  /*00c0*/  @P0 EXIT ;  /* 0x000000000000094d */ /* 0x000fea0003800000 */
[----:B------:R-:W0:Y:S01]  /*00d0*/  LDC.64 R2, c[0x0][0x380] ;  /* 0x0000e000ff027b82 */ /* 0x000e220000000a00 */
[----:B------:R-:W1:Y:S01]  /*00e0*/  LDCU.64 UR4, c[0x0][0x358] ;  /* 0x00006b00ff0477ac */ /* 0x000e620008000a00 */
[----:B------:R-:W-:-:S06]  /*00f0*/  IMAD R7, R0, UR7, R5 ;  /* 0x0000000700077c24 */ /* 0x000fcc000f8e0205 */
[----:B------:R-:W2:Y:S01]  /*0100*/  LDC.64 R4, c[0x0][0x388] ;  /* 0x0000e200ff047b82 */ /* 0x000ea20000000a00 */
[----:B0-----:R-:W-:-:S06]  /*0110*/  IMAD.WIDE R2, R7, 0x4, R2 ;  /* 0x0000000407027825 */ /* 0x001fcc00078e0202 */
[----:B-1----:R-:W3:Y:S01]  /*0120*/  LDG.E R2, desc[UR4][R2.64] ;  /* 0x0000000402027981 */ /* 0x002ee2000c1e1900 */
[----:B--2---:R-:W-:-:S04]  /*0130*/  IMAD.WIDE R4, R7, 0x4, R4 ;  /* 0x0000000407047825 */ /* 0x004fc800078e0204 */
[----:B---3--:R-:W-:-:S05]  /*0140*/  FADD R7, R2, R2 ;  /* 0x0000000202077221 */ /* 0x008fca0000000000 */
[----:B------:R-:W-:Y:S01]  /*0150*/  STG.E desc[UR4][R4.64], R7 ;  /* 0x0000000704007986 */ /* 0x000fe2000c101904 */
[----:B------:R-:W-:Y:S05]  /*0160*/  EXIT ;  /* 0x000000000000794d */ /* 0x000fea0003800000 */
.L_x_0:
[----:B------:R-:W-:-:S00]  /*0170*/  BRA `(.L_x_0) ;  /* 0xfffffffc00fc7947 */ /* 0x000fc0000383ffff */
[----:B------:R-:W-:-:S00]  /*0180*/  NOP ;  /* 0x0000000000007918 */ /* 0x000fc00000000000 */
[----:B------:R-:W-:-:S00]  /*0190*/  NOP ;  /* 0x0000000000007918 */ /* 0x000fc00000000000 */
[----:B------:R-:W-:-:S00]  /*01a0*/  NOP ;  /* 0x0000000000007918 */ /* 0x000fc00000000000 */
[----:B------:R-:W-:-:S00]  /*01b0*/  NOP ;  /* 0x0000000000007918 */ /* 0x000fc00000000000 */
[----:B------:R-:W-:-:S00]  /*01c0*/  NOP ;  /* 0x0000000000007918 */ /* 0x000fc00000000000 */
[----:B------:R-:W-:-:S00]  /*01d0*/  NOP ;  /* 0x0000000000007918 */ /* 0x000fc00000000000 */
[----:B------:R-:W-:-:S00]  /*01e0*/  NOP ;  /* 0x0000000000007918 */ /* 0x000fc00000000000 */
[----:B------:R-:W-:-:S00]  /*01f0*/  NOP ;  /* 0x0000000000007918 */ /* 0x000fc00000000000 */
.L_x_1:


//--------------------- .nv.shared.reserved.0     --------------------------
	.section	.nv.shared.reserved.0,"aw",@nobits
	.weak		__nv_reservedSMEM_offset_0_alias
	.size		__nv_reservedSMEM_offset_0_alias, 0, 64
	.other		__nv_reservedSMEM_offset_0_alias,@"STO_CUDA_RESERVED_SHARED STV_DEFAULT"
__nv_reservedSMEM_offset_0_alias:
	.zero		0
	.zero		64


//--------------------- .nv.constant0._Z9MulMatrizPfS_ii --------------------------
	.section	.nv.constant0._Z9MulMatrizPfS_ii,"a",@progbits
	.sectionflags	@""
	.align	4
.nv.constant0._Z9MulMatrizPfS_ii:
	.zero		920


//--------------------- SYMBOLS --------------------------

	.type		.nv.reservedSmem.offset0,@object
	.size		.nv.reservedSmem.offset0,0x4
